	.headerflags	@"EF_CUDA_TEXMODE_UNIFIED EF_CUDA_64BIT_ADDRESS EF_CUDA_ACCELERATORS EF_CUDA_SM90 EF_CUDA_VIRTUAL_SM(EF_CUDA_SM90)"
	.elftype	@"ET_EXEC"


//--------------------- .nv.info                  --------------------------
	.section	.nv.info,"",@"SHT_CUDA_INFO"
	.align	4


	//----- nvinfo : EIATTR_REGCOUNT
	.align		4
        /*0000*/ 	.byte	0x04, 0x2f
        /*0002*/ 	.short	(.L_1 - .L_0)
	.align		4
.L_0:
        /*0004*/ 	.word	index@(triton_poi_fused_cat_20)
        /*0008*/ 	.word	0x00000020


	//----- nvinfo : EIATTR_MIN_STACK_SIZE
	.align		4
.L_1:
        /*000c*/ 	.byte	0x04, 0x12
        /*000e*/ 	.short	(.L_3 - .L_2)
	.align		4
.L_2:
        /*0010*/ 	.word	index@(triton_poi_fused_cat_20)
        /*0014*/ 	.word	0x00000000


	//----- nvinfo : EIATTR_FRAME_SIZE
	.align		4
.L_3:
        /*0018*/ 	.byte	0x04, 0x11
        /*001a*/ 	.short	(.L_5 - .L_4)
	.align		4
.L_4:
        /*001c*/ 	.word	index@(triton_poi_fused_cat_20)
        /*0020*/ 	.word	0x00000000


	//----- nvinfo : EIATTR_MIN_STACK_SIZE
	.align		4
.L_5:
        /*0024*/ 	.byte	0x04, 0x12
        /*0026*/ 	.short	(.L_7 - .L_6)
	.align		4
.L_6:
        /*0028*/ 	.word	index@(triton_poi_fused_cat_20)
        /*002c*/ 	.word	0x00000000
.L_7:


//--------------------- .nv.info.triton_poi_fused_cat_20 --------------------------
	.section	.nv.info.triton_poi_fused_cat_20,"",@"SHT_CUDA_INFO"
	.sectionflags	@""
	.align	4


	//----- nvinfo : EIATTR_CUDA_API_VERSION
	.align		4
        /*0000*/ 	.byte	0x04, 0x37
        /*0002*/ 	.short	(.L_9 - .L_8)
.L_8:
        /*0004*/ 	.word	0x0000007c


	//----- nvinfo : EIATTR_KPARAM_INFO
	.align		4
.L_9:
        /*0008*/ 	.byte	0x04, 0x17
        /*000a*/ 	.short	(.L_11 - .L_10)
.L_10:
        /*000c*/ 	.word	0x00000000
        /*0010*/ 	.short	0x0004
        /*0012*/ 	.short	0x0020
        /*0014*/ 	.byte	0x00, 0xf0, 0x11, 0x00


	//----- nvinfo : EIATTR_KPARAM_INFO
	.align		4
.L_11:
        /*0018*/ 	.byte	0x04, 0x17
        /*001a*/ 	.short	(.L_13 - .L_12)
.L_12:
        /*001c*/ 	.word	0x00000000
        /*0020*/ 	.short	0x0003
        /*0022*/ 	.short	0x0018
        /*0024*/ 	.byte	0x00, 0xf4, 0x21, 0x00


	//----- nvinfo : EIATTR_KPARAM_INFO
	.align		4
.L_13:
        /*0028*/ 	.byte	0x04, 0x17
        /*002a*/ 	.short	(.L_15 - .L_14)
.L_14:
        /*002c*/ 	.word	0x00000000
        /*0030*/ 	.short	0x0002
        /*0032*/ 	.short	0x0010
        /*0034*/ 	.byte	0x00, 0xf4, 0x21, 0x00


	//----- nvinfo : EIATTR_KPARAM_INFO
	.align		4
.L_15:
        /*0038*/ 	.byte	0x04, 0x17
        /*003a*/ 	.short	(.L_17 - .L_16)
.L_16:
        /*003c*/ 	.word	0x00000000
        /*0040*/ 	.short	0x0001
        /*0042*/ 	.short	0x0008
        /*0044*/ 	.byte	0x00, 0xf4, 0x21, 0x00


	//----- nvinfo : EIATTR_KPARAM_INFO
	.align		4
.L_17:
        /*0048*/ 	.byte	0x04, 0x17
        /*004a*/ 	.short	(.L_19 - .L_18)
.L_18:
        /*004c*/ 	.word	0x00000000
        /*0050*/ 	.short	0x0000
        /*0052*/ 	.short	0x0000
        /*0054*/ 	.byte	0x00, 0xf4, 0x21, 0x00


	//----- nvinfo : EIATTR_SPARSE_MMA_MASK
	.align		4
.L_19:
        /*0058*/ 	.byte	0x03, 0x50
        /*005a*/ 	.short	0x0000


	//----- nvinfo : EIATTR_MAXREG_COUNT
	.align		4
        /*005c*/ 	.byte	0x03, 0x1b
        /*005e*/ 	.short	0x00ff


	//----- nvinfo : EIATTR_EXIT_INSTR_OFFSETS
	.align		4
        /*0060*/ 	.byte	0x04, 0x1c
        /*0062*/ 	.short	(.L_21 - .L_20)


	//   ....[0]....
.L_20:
        /*0064*/ 	.word	0x00000e60


	//----- nvinfo : EIATTR_REQNTID
	.align		4
.L_21:
        /*0068*/ 	.byte	0x04, 0x10
        /*006a*/ 	.short	(.L_23 - .L_22)
.L_22:
        /*006c*/ 	.word	0x00000080
        /*0070*/ 	.word	0x00000001
        /*0074*/ 	.word	0x00000001


	//----- nvinfo : EIATTR_CBANK_PARAM_SIZE
	.align		4
.L_23:
        /*0078*/ 	.byte	0x03, 0x19
        /*007a*/ 	.short	0x0024


	//----- nvinfo : EIATTR_PARAM_CBANK
	.align		4
        /*007c*/ 	.byte	0x04, 0x0a
        /*007e*/ 	.short	(.L_25 - .L_24)
	.align		4
.L_24:
        /*0080*/ 	.word	index@(.nv.constant0.triton_poi_fused_cat_20)
        /*0084*/ 	.short	0x0210
        /*0086*/ 	.short	0x0024


	//----- nvinfo : EIATTR_SW_WAR
	.align		4
.L_25:
        /*0088*/ 	.byte	0x04, 0x36
        /*008a*/ 	.short	(.L_27 - .L_26)
.L_26:
        /*008c*/ 	.word	0x00000008
.L_27:


//--------------------- .nv.callgraph             --------------------------
	.section	.nv.callgraph,"",@"SHT_CUDA_CALLGRAPH"
	.align	4
	.sectionentsize	8
	.align		4
        /*0000*/ 	.word	0x00000000
	.align		4
        /*0004*/ 	.word	0xffffffff
	.align		4
        /*0008*/ 	.word	0x00000000
	.align		4
        /*000c*/ 	.word	0xfffffffe
	.align		4
        /*0010*/ 	.word	0x00000000
	.align		4
        /*0014*/ 	.word	0xfffffffd
	.align		4
        /*0018*/ 	.word	0x00000000
	.align		4
        /*001c*/ 	.word	0xfffffffc


//--------------------- .text.triton_poi_fused_cat_20 --------------------------
	.section	.text.triton_poi_fused_cat_20,"ax",@progbits
	.align	128
        .global         triton_poi_fused_cat_20
        .type           triton_poi_fused_cat_20,@function
        .size           triton_poi_fused_cat_20,(.L_x_1 - triton_poi_fused_cat_20)
        .other          triton_poi_fused_cat_20,@"STO_CUDA_ENTRY STV_DEFAULT"
triton_poi_fused_cat_20:
.text.triton_poi_fused_cat_20:
[----:B------:R-:W-:Y:S01]  /*0000*/  LDC R1, c[0x0][0x28] ;  /* 0x00000a00ff017b82 */ /* 0x000fe20000000800 */
[----:B------:R-:W1:Y:S07]  /*0010*/  S2R R0, SR_TID.X ;  /* 0x0000000000007919 */ /* 0x000e6e0000002100 */
[----:B------:R-:W2:Y:S01]  /*0020*/  LDC.64 R8, c[0x0][0x218] ;  /* 0x00008600ff087b82 */ /* 0x000ea20000000a00 */
[----:B------:R-:W-:Y:S01]  /*0030*/  CS2R R12, SRZ ;  /* 0x00000000000c7805 */ /* 0x000fe2000001ff00 */
[----:B------:R-:W-:Y:S01]  /*0040*/  ULDC.64 UR4, c[0x0][0x208] ;  /* 0x0000820000047ab9 */ /* 0x000fe20000000a00 */
[----:B------:R-:W3:Y:S01]  /*0050*/  S2R R3, SR_CTAID.X ;  /* 0x0000000000037919 */ /* 0x000ee20000002500 */
[----:B------:R-:W-:Y:S01]  /*0060*/  CS2R R20, SRZ ;  /* 0x0000000000147805 */ /* 0x000fe2000001ff00 */
[----:B------:R-:W-:Y:S01]  /*0070*/  ULDC.64 UR6, c[0x0][0x220] ;  /* 0x0000880000067ab9 */ /* 0x000fe20000000a00 */
[----:B-1----:R-:W-:Y:S01]  /*0080*/  IMAD.SHL.U32 R0, R0, 0x4, RZ ;  /* 0x0000000400007824 */ /* 0x002fe200078e00ff */
[----:B---3--:R-:W-:-:S04]  /*0090*/  SHF.R.S32.HI R2, RZ, 0x15, R3 ;  /* 0x00000015ff027819 */ /* 0x008fc80000011403 */
[----:B------:R-:W-:Y:S02]  /*00a0*/  LOP3.LUT R0, R0, 0x1fc, RZ, 0xc0, !PT ;  /* 0x000001fc00007812 */ /* 0x000fe400078ec0ff */
[----:B------:R-:W-:-:S03]  /*00b0*/  SGXT R2, R2, 0x1 ;  /* 0x000000010202781a */ /* 0x000fc60000000200 */
[----:B------:R-:W-:-:S05]  /*00c0*/  IMAD R0, R3, 0x400, R0 ;  /* 0x0000040003007824 */ /* 0x000fca00078e0200 */
[-C--:B------:R-:W-:Y:S02]  /*00d0*/  LEA.HI R3, R2, R0.reuse, RZ, 0x8 ;  /* 0x0000000002037211 */ /* 0x080fe400078f40ff */
[----:B------:R-:W-:Y:S02]  /*00e0*/  SHF.R.S32.HI R5, RZ, 0x1f, R0 ;  /* 0x0000001fff057819 */ /* 0x000fe40000011400 */
[----:B------:R-:W-:Y:S02]  /*00f0*/  SHF.R.S32.HI R3, RZ, 0x8, R3 ;  /* 0x00000008ff037819 */ /* 0x000fe40000011403 */
[----:B------:R-:W-:-:S03]  /*0100*/  LEA.HI R6, R5, R0, RZ, 0x4 ;  /* 0x0000000005067211 */ /* 0x000fc600078f20ff */
[----:B------:R-:W-:Y:S01]  /*0110*/  IMAD.HI R4, R3, 0x2aaaaaab, RZ ;  /* 0x2aaaaaab03047827 */ /* 0x000fe200078e02ff */
[----:B------:R-:W-:-:S04]  /*0120*/  SHF.R.S32.HI R7, RZ, 0x4, R6 ;  /* 0x00000004ff077819 */ /* 0x000fc80000011406 */
[----:B------:R-:W-:-:S04]  /*0130*/  SHF.R.U32.HI R5, RZ, 0x1f, R4 ;  /* 0x0000001fff057819 */ /* 0x000fc80000011604 */
[----:B------:R-:W-:Y:S02]  /*0140*/  LEA.HI R4, R4, R5, RZ, 0x1b ;  /* 0x0000000504047211 */ /* 0x000fe400078fd8ff */
[----:B------:R-:W-:-:S03]  /*0150*/  LEA.HI R5, R7, R7, RZ, 0x4 ;  /* 0x0000000707057211 */ /* 0x000fc600078f20ff */
[----:B------:R-:W-:Y:S01]  /*0160*/  IMAD R19, R4, -0xc0, R3 ;  /* 0xffffff4004137824 */ /* 0x000fe200078e0203 */
[----:B------:R-:W-:Y:S02]  /*0170*/  LOP3.LUT R4, R5, 0xfffffff0, RZ, 0xc0, !PT ;  /* 0xfffffff005047812 */ /* 0x000fe400078ec0ff */
[----:B------:R-:W-:Y:S02]  /*0180*/  LOP3.LUT R3, R6, 0xfffffff0, RZ, 0xc0, !PT ;  /* 0xfffffff006037812 */ /* 0x000fe400078ec0ff */
[----:B------:R-:W-:Y:S01]  /*0190*/  ISETP.GT.AND P0, PT, R19, 0x3f, PT ;  /* 0x0000003f1300780c */ /* 0x000fe20003f04270 */
[----:B------:R-:W-:-:S04]  /*01a0*/  IMAD.IADD R11, R7, 0x1, -R4 ;  /* 0x00000001070b7824 */ /* 0x000fc800078e0a04 */
[----:B--2---:R-:W-:Y:S01]  /*01b0*/  IMAD.WIDE R10, R11, 0x8, R8 ;  /* 0x000000080b0a7825 */ /* 0x004fe200078e0208 */
[----:B------:R-:W-:-:S03]  /*01c0*/  CS2R R4, SRZ ;  /* 0x0000000000047805 */ /* 0x000fc6000001ff00 */
[----:B------:R-:W-:-:S04]  /*01d0*/  IMAD.IADD R3, R0, 0x1, -R3 ;  /* 0x0000000100037824 */ /* 0x000fc800078e0a03 */
[----:B------:R1:W2:Y:S01]  /*01e0*/  @P0 LDG.E.EL.64 R12, desc[UR4][R10.64] ;  /* 0x000000040a0c0981 */ /* 0x0002a2000c2e1b00 */
[----:B------:R-:W-:Y:S01]  /*01f0*/  CS2R R6, SRZ ;  /* 0x0000000000067805 */ /* 0x000fe2000001ff00 */
[----:B------:R-:W-:-:S05]  /*0200*/  IMAD.WIDE R26, R3, 0x8, R8 ;  /* 0x00000008031a7825 */ /* 0x000fca00078e0208 */
[----:B------:R-:W3:Y:S01]  /*0210*/  @P0 LDG.E.EL.128 R4, desc[UR4][R26.64] ;  /* 0x000000041a040981 */ /* 0x000ee2000c2e1d00 */
[C---:B------:R-:W-:Y:S02]  /*0220*/  VIADD R3, R0.reuse, 0x200 ;  /* 0x0000020000037836 */ /* 0x040fe40000000000 */
[----:B-1----:R-:W-:-:S03]  /*0230*/  VIADD R11, R0, 0x2 ;  /* 0x00000002000b7836 */ /* 0x002fc60000000000 */
[CC--:B------:R-:W-:Y:S02]  /*0240*/  LEA.HI R14, R2.reuse, R3.reuse, RZ, 0x8 ;  /* 0x00000003020e7211 */ /* 0x0c0fe400078f40ff */
[C---:B------:R-:W-:Y:S02]  /*0250*/  LEA.HI R10, R2.reuse, R3, RZ, 0x4 ;  /* 0x00000003020a7211 */ /* 0x040fe400078f20ff */
[----:B------:R-:W-:Y:S02]  /*0260*/  SHF.R.S32.HI R14, RZ, 0x8, R14 ;  /* 0x00000008ff0e7819 */ /* 0x000fe4000001140e */
[----:B------:R-:W-:Y:S02]  /*0270*/  SHF.R.S32.HI R10, RZ, 0x4, R10 ;  /* 0x00000004ff0a7819 */ /* 0x000fe4000001140a */
[----:B------:R-:W-:Y:S01]  /*0280*/  LEA.HI R17, R2, R11, RZ, 0x4 ;  /* 0x0000000b02117211 */ /* 0x000fe200078f20ff */
[----:B------:R-:W-:-:S05]  /*0290*/  IMAD.HI R15, R14, 0x2aaaaaab, RZ ;  /* 0x2aaaaaab0e0f7827 */ /* 0x000fca00078e02ff */
[----:B------:R-:W-:-:S04]  /*02a0*/  SHF.R.U32.HI R16, RZ, 0x1f, R15 ;  /* 0x0000001fff107819 */ /* 0x000fc8000001160f */
[----:B------:R-:W-:Y:S02]  /*02b0*/  LEA.HI R15, R15, R16, RZ, 0x1b ;  /* 0x000000100f0f7211 */ /* 0x000fe400078fd8ff */
[----:B------:R-:W-:-:S03]  /*02c0*/  LEA.HI R16, R10, R10, RZ, 0x4 ;  /* 0x0000000a0a107211 */ /* 0x000fc600078f20ff */
[----:B------:R-:W-:Y:S01]  /*02d0*/  IMAD R2, R15, -0xc0, R14 ;  /* 0xffffff400f027824 */ /* 0x000fe200078e020e */
[----:B------:R-:W-:Y:S02]  /*02e0*/  LOP3.LUT R14, R17, 0xfffffff0, RZ, 0xc0, !PT ;  /* 0xfffffff0110e7812 */ /* 0x000fe400078ec0ff */
[----:B------:R-:W-:Y:S02]  /*02f0*/  LOP3.LUT R15, R16, 0xfffffff0, RZ, 0xc0, !PT ;  /* 0xfffffff0100f7812 */ /* 0x000fe400078ec0ff */
[----:B------:R-:W-:Y:S01]  /*0300*/  ISETP.GT.AND P1, PT, R2, 0x3f, PT ;  /* 0x0000003f0200780c */ /* 0x000fe20003f24270 */
[----:B------:R-:W-:Y:S02]  /*0310*/  IMAD.IADD R17, R11, 0x1, -R14 ;  /* 0x000000010b117824 */ /* 0x000fe400078e0a0e */
[----:B------:R-:W-:Y:S01]  /*0320*/  IMAD.IADD R15, R10, 0x1, -R15 ;  /* 0x000000010a0f7824 */ /* 0x000fe200078e0a0f */
[----:B------:R-:W-:Y:S01]  /*0330*/  CS2R R10, SRZ ;  /* 0x00000000000a7805 */ /* 0x000fe2000001ff00 */
[----:B------:R-:W-:-:S04]  /*0340*/  IMAD.WIDE R16, R17, 0x8, R8 ;  /* 0x0000000811107825 */ /* 0x000fc800078e0208 */
[----:B------:R-:W-:Y:S01]  /*0350*/  IMAD.WIDE R14, R15, 0x8, R8 ;  /* 0x000000080f0e7825 */ /* 0x000fe200078e0208 */
[----:B------:R-:W-:-:S04]  /*0360*/  CS2R R8, SRZ ;  /* 0x0000000000087805 */ /* 0x000fc8000001ff00 */
[----:B------:R1:W4:Y:S04]  /*0370*/  @P1 LDG.E.EL.64 R20, desc[UR4][R14.64] ;  /* 0x000000040e141981 */ /* 0x000328000c2e1b00 */
[----:B------:R-:W5:Y:S01]  /*0380*/  @P0 LDG.E.EL.128 R8, desc[UR4][R16.64] ;  /* 0x0000000410080981 */ /* 0x000f62000c2e1d00 */
[----:B--2---:R-:W-:Y:S02]  /*0390*/  SEL R18, R13, RZ, P0 ;  /* 0x000000ff0d127207 */ /* 0x004fe40000000000 */
[----:B------:R-:W-:Y:S02]  /*03a0*/  SEL R23, R12, RZ, P0 ;  /* 0x000000ff0c177207 */ /* 0x000fe40000000000 */
[----:B------:R-:W-:Y:S02]  /*03b0*/  SHF.R.U32.HI R13, RZ, 0x1c, R18 ;  /* 0x0000001cff0d7819 */ /* 0x000fe40000011612 */
[----:B---3--:R-:W-:-:S02]  /*03c0*/  SEL R5, R5, RZ, P0 ;  /* 0x000000ff05057207 */ /* 0x008fc40000000000 */
[----:B------:R-:W-:Y:S02]  /*03d0*/  LOP3.LUT R12, R13, 0x8, RZ, 0xc0, !PT ;  /* 0x000000080d0c7812 */ /* 0x000fe400078ec0ff */
[----:B------:R-:W-:Y:S01]  /*03e0*/  SEL R24, R4, RZ, P0 ;  /* 0x000000ff04187207 */ /* 0x000fe20000000000 */
[----:B------:R-:W-:Y:S01]  /*03f0*/  IMAD.HI R4, R0, 0x2aaaaaab, RZ ;  /* 0x2aaaaaab00047827 */ /* 0x000fe200078e02ff */
[----:B------:R-:W-:Y:S02]  /*0400*/  IADD3 R23, P2, R12, R23, RZ ;  /* 0x000000170c177210 */ /* 0x000fe40007f5e0ff */
[----:B------:R-:W-:Y:S02]  /*0410*/  SHF.R.U32.HI R12, RZ, 0x1a, R5 ;  /* 0x0000001aff0c7819 */ /* 0x000fe40000011605 */
[----:B------:R-:W-:Y:S01]  /*0420*/  SHF.R.U32.HI R13, RZ, 0x1f, R4 ;  /* 0x0000001fff0d7819 */ /* 0x000fe20000011604 */
[----:B------:R-:W-:Y:S01]  /*0430*/  IMAD.X R18, RZ, RZ, R18, P2 ;  /* 0x000000ffff127224 */ /* 0x000fe200010e0612 */
[----:B-1----:R-:W-:Y:S01]  /*0440*/  LEA R14, P2, R24, UR6, 0x2 ;  /* 0x00000006180e7c11 */ /* 0x002fe2000f8410ff */
[----:B------:R-:W-:Y:S01]  /*0450*/  IMAD.SHL.U32 R22, R23, 0x20, RZ ;  /* 0x0000002017167824 */ /* 0x000fe200078e00ff */
[----:B------:R-:W-:-:S02]  /*0460*/  LOP3.LUT R15, R12, 0x20, RZ, 0xc0, !PT ;  /* 0x000000200c0f7812 */ /* 0x000fc400078ec0ff */
[----:B------:R-:W-:Y:S02]  /*0470*/  SHF.L.U64.HI R18, R23, 0x5, R18 ;  /* 0x0000000517127819 */ /* 0x000fe40000010212 */
[----:B------:R-:W-:Y:S02]  /*0480*/  LEA.HI.X R23, R24, UR7, R5, 0x2, P2 ;  /* 0x0000000718177c11 */ /* 0x000fe400090f1405 */
[----:B------:R-:W-:Y:S02]  /*0490*/  IADD3 R12, P2, P3, R22, R14, R15 ;  /* 0x0000000e160c7210 */ /* 0x000fe40007b5e00f */
[----:B------:R-:W-:Y:S01]  /*04a0*/  LEA.HI.SX32 R5, R4, R13, 0x13 ;  /* 0x0000000d04057211 */ /* 0x000fe200078f9aff */
[----:B------:R-:W-:Y:S01]  /*04b0*/  IMAD.SHL.U32 R4, R19, 0x40, RZ ;  /* 0x0000004013047824 */ /* 0x000fe200078e00ff */
[----:B------:R-:W-:Y:S02]  /*04c0*/  IADD3.X R13, R18, R23, RZ, P2, P3 ;  /* 0x00000017120d7210 */ /* 0x000fe400017e64ff */
[----:B------:R-:W-:Y:S01]  /*04d0*/  SEL R6, R6, RZ, P0 ;  /* 0x000000ff06067207 */ /* 0x000fe20000000000 */
[----:B------:R-:W-:Y:S01]  /*04e0*/  IMAD.SHL.U32 R24, R5, 0x2000, RZ ;  /* 0x0000200005187824 */ /* 0x000fe200078e00ff */
[----:B------:R-:W-:Y:S01]  /*04f0*/  SEL R7, R7, RZ, P0 ;  /* 0x000000ff07077207 */ /* 0x000fe20000000000 */
[----:B------:R-:W-:Y:S01]  /*0500*/  IMAD.WIDE R12, R4, 0x4, R12 ;  /* 0x00000004040c7825 */ /* 0x000fe200078e020c */
[----:B------:R-:W-:-:S02]  /*0510*/  LEA R29, P2, R6, UR6, 0x2 ;  /* 0x00000006061d7c11 */ /* 0x000fc4000f8410ff */
[--C-:B------:R-:W-:Y:S02]  /*0520*/  SHF.R.U32.HI R28, RZ, 0x1a, R7.reuse ;  /* 0x0000001aff1c7819 */ /* 0x100fe40000011607 */
[----:B------:R-:W-:Y:S01]  /*0530*/  LEA.HI.X R7, R6, UR7, R7, 0x2, P2 ;  /* 0x0000000706077c11 */ /* 0x000fe200090f1407 */
[----:B------:R-:W-:Y:S01]  /*0540*/  IMAD.MOV.U32 R6, RZ, RZ, RZ ;  /* 0x000000ffff067224 */ /* 0x000fe200078e00ff */
[----:B------:R-:W-:Y:S01]  /*0550*/  CS2R R14, SRZ ;  /* 0x00000000000e7805 */ /* 0x000fe2000001ff00 */
[----:B------:R-:W-:Y:S01]  /*0560*/  IMAD.WIDE R12, R24, 0x4, R12 ;  /* 0x00000004180c7825 */ /* 0x000fe200078e020c */
[----:B------:R-:W-:-:S04]  /*0570*/  LOP3.LUT R28, R28, 0x20, RZ, 0xc0, !PT ;  /* 0x000000201c1c7812 */ /* 0x000fc800078ec0ff */
[----:B------:R1:W2:Y:S01]  /*0580*/  @P0 LDG.E.EL R6, desc[UR4][R12.64+-0x4000] ;  /* 0xffc000040c060981 */ /* 0x0002a2000c2e1900 */
[----:B------:R-:W-:Y:S02]  /*0590*/  IADD3 R28, P2, P3, R22, R29, R28 ;  /* 0x0000001d161c7210 */ /* 0x000fe40007b5e01c */
[----:B-1----:R-:W-:-:S06]  /*05a0*/  CS2R R12, SRZ ;  /* 0x00000000000c7805 */ /* 0x002fcc000001ff00 */
[----:B------:R1:W3:Y:S01]  /*05b0*/  @P1 LDG.E.EL.128 R12, desc[UR4][R26.64] ;  /* 0x000000041a0c1981 */ /* 0x0002e2000c2e1d00 */
[----:B------:R-:W-:Y:S02]  /*05c0*/  IADD3.X R29, R18, R7, RZ, P2, P3 ;  /* 0x00000007121d7210 */ /* 0x000fe400017e64ff */
[----:B----4-:R-:W-:Y:S02]  /*05d0*/  SEL R7, R21, RZ, P1 ;  /* 0x000000ff15077207 */ /* 0x010fe40000800000 */
[----:B-----5:R-:W-:Y:S02]  /*05e0*/  SEL R21, R8, RZ, P0 ;  /* 0x000000ff08157207 */ /* 0x020fe40000000000 */
[----:B------:R-:W-:Y:S02]  /*05f0*/  SEL R8, R9, RZ, P0 ;  /* 0x000000ff09087207 */ /* 0x000fe40000000000 */
[----:B------:R-:W-:Y:S01]  /*0600*/  SEL R23, R10, RZ, P0 ;  /* 0x000000ff0a177207 */ /* 0x000fe20000000000 */
[----:B-1----:R-:W-:Y:S01]  /*0610*/  VIADD R26, R0, 0x200 ;  /* 0x00000200001a7836 */ /* 0x002fe20000000000 */
[----:B------:R-:W-:-:S02]  /*0620*/  SEL R10, R11, RZ, P0 ;  /* 0x000000ff0b0a7207 */ /* 0x000fc40000000000 */
[----:B------:R-:W-:Y:S02]  /*0630*/  SHF.R.U32.HI R11, RZ, 0x1a, R8 ;  /* 0x0000001aff0b7819 */ /* 0x000fe40000011608 */
[----:B------:R-:W-:Y:S01]  /*0640*/  SEL R25, R20, RZ, P1 ;  /* 0x000000ff14197207 */ /* 0x000fe20000800000 */
[----:B------:R-:W-:Y:S01]  /*0650*/  IMAD.HI R26, R26, 0x2aaaaaab, RZ ;  /* 0x2aaaaaab1a1a7827 */ /* 0x000fe200078e02ff */
[----:B------:R-:W-:Y:S02]  /*0660*/  LEA R20, P3, R21, UR6, 0x2 ;  /* 0x0000000615147c11 */ /* 0x000fe4000f8610ff */
[----:B------:R-:W-:Y:S02]  /*0670*/  LOP3.LUT R11, R11, 0x20, RZ, 0xc0, !PT ;  /* 0x000000200b0b7812 */ /* 0x000fe400078ec0ff */
[----:B------:R-:W-:Y:S02]  /*0680*/  SHF.R.U32.HI R9, RZ, 0x1a, R10 ;  /* 0x0000001aff097819 */ /* 0x000fe4000001160a */
[----:B------:R-:W-:-:S02]  /*0690*/  LEA.HI.X R21, R21, UR7, R8, 0x2, P3 ;  /* 0x0000000715157c11 */ /* 0x000fc400098f1408 */
[----:B------:R-:W-:Y:S02]  /*06a0*/  IADD3 R20, P4, P3, R22, R20, R11 ;  /* 0x0000001416147210 */ /* 0x000fe40007b9e00b */
[----:B------:R-:W-:Y:S02]  /*06b0*/  LEA R8, P5, R23, UR6, 0x2 ;  /* 0x0000000617087c11 */ /* 0x000fe4000f8a10ff */
[----:B------:R-:W-:Y:S02]  /*06c0*/  LOP3.LUT R9, R9, 0x20, RZ, 0xc0, !PT ;  /* 0x0000002009097812 */ /* 0x000fe400078ec0ff */
[----:B------:R-:W-:Y:S02]  /*06d0*/  SHF.R.U32.HI R11, RZ, 0x1f, R26 ;  /* 0x0000001fff0b7819 */ /* 0x000fe4000001161a */
[----:B------:R-:W-:Y:S02]  /*06e0*/  LEA.HI.X R23, R23, UR7, R10, 0x2, P5 ;  /* 0x0000000717177c11 */ /* 0x000fe4000a8f140a */
[----:B------:R-:W-:-:S02]  /*06f0*/  LEA.HI.SX32 R26, R26, R11, 0x13 ;  /* 0x0000000b1a1a7211 */ /* 0x000fc400078f9aff */
[----:B------:R-:W-:Y:S02]  /*0700*/  CS2R R10, SRZ ;  /* 0x00000000000a7805 */ /* 0x000fe4000001ff00 */
[----:B------:R-:W-:Y:S02]  /*0710*/  IADD3 R22, P5, P6, R22, R8, R9 ;  /* 0x0000000816167210 */ /* 0x000fe40007ebe009 */
[----:B------:R-:W-:-:S06]  /*0720*/  CS2R R8, SRZ ;  /* 0x0000000000087805 */ /* 0x000fcc000001ff00 */
[----:B------:R1:W4:Y:S01]  /*0730*/  @P1 LDG.E.EL.128 R8, desc[UR4][R16.64] ;  /* 0x0000000410081981 */ /* 0x000322000c2e1d00 */
[C---:B------:R-:W-:Y:S02]  /*0740*/  IADD3.X R21, R18.reuse, R21, RZ, P4, P3 ;  /* 0x0000001512157210 */ /* 0x040fe400027e64ff */
[----:B------:R-:W-:Y:S02]  /*0750*/  IADD3.X R23, R18, R23, RZ, P5, P6 ;  /* 0x0000001712177210 */ /* 0x000fe40002fec4ff */
[----:B------:R-:W-:-:S04]  /*0760*/  SHF.R.U32.HI R18, RZ, 0x1c, R7 ;  /* 0x0000001cff127819 */ /* 0x000fc80000011607 */
[----:B------:R-:W-:-:S04]  /*0770*/  LOP3.LUT R18, R18, 0x8, RZ, 0xc0, !PT ;  /* 0x0000000812127812 */ /* 0x000fc800078ec0ff */
[----:B------:R-:W-:Y:S01]  /*0780*/  IADD3 R25, P3, R18, R25, RZ ;  /* 0x0000001912197210 */ /* 0x000fe20007f7e0ff */
[----:B------:R-:W-:-:S04]  /*0790*/  IMAD.HI R18, R3, 0x2aaaaaab, RZ ;  /* 0x2aaaaaab03127827 */ /* 0x000fc800078e02ff */
[----:B------:R-:W-:Y:S01]  /*07a0*/  IMAD.WIDE R28, R4, 0x4, R28 ;  /* 0x00000004041c7825 */ /* 0x000fe200078e021c */
[----:B-1----:R-:W-:-:S03]  /*07b0*/  SHF.R.U32.HI R17, RZ, 0x1f, R18 ;  /* 0x0000001fff117819 */ /* 0x002fc60000011612 */
[----:B------:R-:W-:-:S04]  /*07c0*/  IMAD.WIDE R20, R4, 0x4, R20 ;  /* 0x0000000404147825 */ /* 0x000fc800078e0214 */
[----:B------:R-:W-:Y:S01]  /*07d0*/  IMAD.WIDE R22, R4, 0x4, R22 ;  /* 0x0000000404167825 */ /* 0x000fe200078e0216 */
[----:B------:R-:W-:-:S03]  /*07e0*/  LEA.HI.SX32 R16, R18, R17, 0x13 ;  /* 0x0000001112107211 */ /* 0x000fc600078f9aff */
[----:B------:R-:W-:Y:S01]  /*07f0*/  IMAD.X R18, RZ, RZ, R7, P3 ;  /* 0x000000ffff127224 */ /* 0x000fe200018e0607 */
[----:B------:R-:W-:Y:S01]  /*0800*/  ISETP.GE.AND P2, PT, R19, 0x40, PT ;  /* 0x000000401300780c */ /* 0x000fe20003f46270 */
[----:B------:R-:W-:Y:S02]  /*0810*/  IMAD.MOV.U32 R19, RZ, RZ, RZ ;  /* 0x000000ffff137224 */ /* 0x000fe400078e00ff */
[----:B------:R-:W-:-:S05]  /*0820*/  IMAD.WIDE R28, R24, 0x4, R28 ;  /* 0x00000004181c7825 */ /* 0x000fca00078e021c */
[----:B------:R1:W5:Y:S01]  /*0830*/  @P0 LDG.E.EL R19, desc[UR4][R28.64+-0x4000] ;  /* 0xffc000041c130981 */ /* 0x000362000c2e1900 */
[----:B------:R-:W-:Y:S02]  /*0840*/  IMAD.MOV.U32 R7, RZ, RZ, RZ ;  /* 0x000000ffff077224 */ /* 0x000fe400078e00ff */
[----:B------:R-:W-:-:S04]  /*0850*/  IMAD.WIDE R20, R24, 0x4, R20 ;  /* 0x0000000418147825 */ /* 0x000fc800078e0214 */
[----:B------:R-:W-:Y:S01]  /*0860*/  IMAD.SHL.U32 R26, R26, 0x2000, RZ ;  /* 0x000020001a1a7824 */ /* 0x000fe200078e00ff */
[----:B------:R2:W5:Y:S01]  /*0870*/  @P0 LDG.E.EL R7, desc[UR4][R20.64+-0x4000] ;  /* 0xffc0000414070981 */ /* 0x000562000c2e1900 */
[----:B-1----:R-:W-:-:S04]  /*0880*/  IMAD R28, R5, -0xc000, R0 ;  /* 0xffff4000051c7824 */ /* 0x002fc800078e0200 */
[----:B------:R-:W-:Y:S02]  /*0890*/  IMAD R5, R5, 0x4000, R28 ;  /* 0x0000400005057824 */ /* 0x000fe400078e021c */
[----:B------:R-:W-:Y:S01]  /*08a0*/  IMAD.WIDE R22, R24, 0x4, R22 ;  /* 0x0000000418167825 */ /* 0x000fe200078e0216 */
[----:B---3--:R-:W-:Y:S02]  /*08b0*/  SEL R4, R12, RZ, P1 ;  /* 0x000000ff0c047207 */ /* 0x008fe40000800000 */
[----:B------:R-:W-:Y:S02]  /*08c0*/  SEL R13, R13, RZ, P1 ;  /* 0x000000ff0d0d7207 */ /* 0x000fe40000800000 */
[C---:B------:R-:W-:Y:S02]  /*08d0*/  LEA R12, P4, R4.reuse, UR6, 0x2 ;  /* 0x00000006040c7c11 */ /* 0x040fe4000f8810ff */
[--C-:B------:R-:W-:Y:S02]  /*08e0*/  SHF.R.U32.HI R17, RZ, 0x1a, R13.reuse ;  /* 0x0000001aff117819 */ /* 0x100fe4000001160d */
[----:B------:R-:W-:Y:S01]  /*08f0*/  LEA.HI.X R4, R4, UR7, R13, 0x2, P4 ;  /* 0x0000000704047c11 */ /* 0x000fe2000a0f140d */
[C---:B------:R-:W-:Y:S01]  /*0900*/  IMAD R13, R16.reuse, -0xc000, R3 ;  /* 0xffff4000100d7824 */ /* 0x040fe200078e0203 */
[C---:B------:R-:W-:Y:S01]  /*0910*/  SHF.L.U64.HI R3, R25.reuse, 0x5, R18 ;  /* 0x0000000519037819 */ /* 0x040fe20000010212 */
[----:B------:R-:W-:Y:S01]  /*0920*/  IMAD.SHL.U32 R25, R25, 0x20, RZ ;  /* 0x0000002019197824 */ /* 0x000fe200078e00ff */
[----:B------:R-:W-:Y:S01]  /*0930*/  LOP3.LUT R17, R17, 0x20, RZ, 0xc0, !PT ;  /* 0x0000002011117812 */ /* 0x000fe200078ec0ff */
[----:B------:R-:W-:-:S03]  /*0940*/  IMAD R16, R16, 0x4000, R13 ;  /* 0x0000400010107824 */ /* 0x000fc600078e020d */
[----:B------:R-:W-:Y:S01]  /*0950*/  IADD3 R12, P3, P4, R25, R12, R17 ;  /* 0x0000000c190c7210 */ /* 0x000fe20007c7e011 */
[----:B------:R-:W-:-:S03]  /*0960*/  IMAD.SHL.U32 R17, R2, 0x40, RZ ;  /* 0x0000004002117824 */ /* 0x000fc600078e00ff */
[----:B------:R-:W-:Y:S02]  /*0970*/  IADD3.X R13, R3, R4, RZ, P3, P4 ;  /* 0x00000004030d7210 */ /* 0x000fe40001fe84ff */
[----:B------:R-:W-:Y:S02]  /*0980*/  SEL R15, R15, RZ, P1 ;  /* 0x000000ff0f0f7207 */ /* 0x000fe40000800000 */
[----:B------:R-:W-:Y:S01]  /*0990*/  SEL R14, R14, RZ, P1 ;  /* 0x000000ff0e0e7207 */ /* 0x000fe20000800000 */
[----:B------:R-:W-:Y:S01]  /*09a0*/  IMAD.WIDE R12, R17, 0x4, R12 ;  /* 0x00000004110c7825 */ /* 0x000fe200078e020c */
[----:B------:R-:W-:Y:S02]  /*09b0*/  SHF.R.U32.HI R28, RZ, 0x1a, R15 ;  /* 0x0000001aff1c7819 */ /* 0x000fe4000001160f */
[----:B------:R-:W-:Y:S01]  /*09c0*/  LEA R27, P3, R14, UR6, 0x2 ;  /* 0x000000060e1b7c11 */ /* 0x000fe2000f8610ff */
[----:B------:R-:W-:Y:S01]  /*09d0*/  IMAD.MOV.U32 R4, RZ, RZ, RZ ;  /* 0x000000ffff047224 */ /* 0x000fe200078e00ff */
[----:B------:R-:W-:Y:S01]  /*09e0*/  LOP3.LUT R28, R28, 0x20, RZ, 0xc0, !PT ;  /* 0x000000201c1c7812 */ /* 0x000fe200078ec0ff */
[----:B0-2---:R-:W-:-:S02]  /*09f0*/  IMAD.WIDE R20, R26, 0x4, R12 ;  /* 0x000000041a147825 */ /* 0x005fc400078e020c */
[----:B------:R-:W0:Y:S01]  /*0a00*/  LDC.64 R12, c[0x0][0x210] ;  /* 0x00008400ff0c7b82 */ /* 0x000e220000000a00 */
[----:B------:R-:W-:Y:S01]  /*0a10*/  LEA.HI.X R24, R14, UR7, R15, 0x2, P3 ;  /* 0x000000070e187c11 */ /* 0x000fe200098f140f */
[----:B------:R1:W2:Y:S01]  /*0a20*/  @P0 LDG.E.EL R4, desc[UR4][R22.64+-0x4000] ;  /* 0xffc0000416040981 */ /* 0x0002a2000c2e1900 */
[----:B------:R-:W-:Y:S01]  /*0a30*/  IADD3 R14, P3, P4, R25, R27, R28 ;  /* 0x0000001b190e7210 */ /* 0x000fe20007c7e01c */
[----:B------:R-:W-:-:S06]  /*0a40*/  IMAD.MOV.U32 R18, RZ, RZ, RZ ;  /* 0x000000ffff127224 */ /* 0x000fcc00078e00ff */
[----:B------:R3:W2:Y:S01]  /*0a50*/  @P1 LDG.E.EL R18, desc[UR4][R20.64+-0x4000] ;  /* 0xffc0000414121981 */ /* 0x0006a2000c2e1900 */
[----:B----4-:R-:W-:Y:S02]  /*0a60*/  SEL R28, R9, RZ, P1 ;  /* 0x000000ff091c7207 */ /* 0x010fe40000800000 */
[----:B-1----:R-:W-:Y:S02]  /*0a70*/  SEL R23, R11, RZ, P1 ;  /* 0x000000ff0b177207 */ /* 0x002fe40000800000 */
[----:B------:R-:W-:Y:S02]  /*0a80*/  SEL R15, R8, RZ, P1 ;  /* 0x000000ff080f7207 */ /* 0x000fe40000800000 */
[----:B------:R-:W-:Y:S02]  /*0a90*/  SEL R11, R10, RZ, P1 ;  /* 0x000000ff0a0b7207 */ /* 0x000fe40000800000 */
[----:B------:R-:W-:Y:S02]  /*0aa0*/  SHF.R.U32.HI R10, RZ, 0x1a, R28 ;  /* 0x0000001aff0a7819 */ /* 0x000fe4000001161c */
[----:B------:R-:W-:-:S02]  /*0ab0*/  SHF.R.U32.HI R9, RZ, 0x1a, R23 ;  /* 0x0000001aff097819 */ /* 0x000fc40000011617 */
[----:B------:R-:W-:Y:S02]  /*0ac0*/  LEA R8, P5, R15, UR6, 0x2 ;  /* 0x000000060f087c11 */ /* 0x000fe4000f8a10ff */
[----:B------:R-:W-:Y:S02]  /*0ad0*/  LEA R22, P6, R11, UR6, 0x2 ;  /* 0x000000060b167c11 */ /* 0x000fe4000f8c10ff */
[----:B------:R-:W-:Y:S02]  /*0ae0*/  LOP3.LUT R10, R10, 0x20, RZ, 0xc0, !PT ;  /* 0x000000200a0a7812 */ /* 0x000fe400078ec0ff */
[----:B------:R-:W-:Y:S02]  /*0af0*/  LOP3.LUT R9, R9, 0x20, RZ, 0xc0, !PT ;  /* 0x0000002009097812 */ /* 0x000fe400078ec0ff */
[----:B------:R-:W-:Y:S02]  /*0b00*/  LEA.HI.X R28, R15, UR7, R28, 0x2, P5 ;  /* 0x000000070f1c7c11 */ /* 0x000fe4000a8f141c */
[----:B------:R-:W-:-:S02]  /*0b10*/  LEA.HI.X R23, R11, UR7, R23, 0x2, P6 ;  /* 0x000000070b177c11 */ /* 0x000fc4000b0f1417 */
[----:B---3--:R-:W-:Y:S02]  /*0b20*/  IADD3 R20, P5, P6, R25, R8, R10 ;  /* 0x0000000819147210 */ /* 0x008fe40007ebe00a */
[----:B------:R-:W-:Y:S02]  /*0b30*/  IADD3.X R15, R3, R24, RZ, P3, P4 ;  /* 0x00000018030f7210 */ /* 0x000fe40001fe84ff */
[----:B------:R-:W-:Y:S02]  /*0b40*/  IADD3 R22, P3, P4, R25, R22, R9 ;  /* 0x0000001619167210 */ /* 0x000fe40007c7e009 */
[C---:B------:R-:W-:Y:S02]  /*0b50*/  IADD3.X R21, R3.reuse, R28, RZ, P5, P6 ;  /* 0x0000001c03157210 */ /* 0x040fe40002fec4ff */
[----:B------:R-:W-:Y:S02]  /*0b60*/  CS2R R8, SRZ ;  /* 0x0000000000087805 */ /* 0x000fe4000001ff00 */
[----:B------:R-:W-:-:S02]  /*0b70*/  IADD3.X R23, R3, R23, RZ, P3, P4 ;  /* 0x0000001703177210 */ /* 0x000fc40001fe84ff */
[----:B------:R-:W-:Y:S02]  /*0b80*/  CS2R R10, SRZ ;  /* 0x00000000000a7805 */ /* 0x000fe4000001ff00 */
[----:B------:R-:W-:Y:S01]  /*0b90*/  ISETP.GE.AND P3, PT, R2, 0x40, PT ;  /* 0x000000400200780c */ /* 0x000fe20003f66270 */
[----:B0-----:R-:W-:-:S04]  /*0ba0*/  IMAD.WIDE R24, R5, 0x4, R12 ;  /* 0x0000000405187825 */ /* 0x001fc800078e020c */
[C---:B------:R-:W-:Y:S01]  /*0bb0*/  IMAD.WIDE R2, R17.reuse, 0x4, R14 ;  /* 0x0000000411027825 */ /* 0x040fe200078e020e */
[----:B------:R0:W3:Y:S03]  /*0bc0*/  @!P2 LDG.E.128 R8, desc[UR4][R24.64] ;  /* 0x000000041808a981 */ /* 0x0000e6000c1e1d00 */
[----:B------:R-:W-:Y:S01]  /*0bd0*/  IMAD.WIDE R20, R17, 0x4, R20 ;  /* 0x0000000411147825 */ /* 0x000fe200078e0214 */
[----:B------:R-:W-:-:S03]  /*0be0*/  CS2R R14, SRZ ;  /* 0x00000000000e7805 */ /* 0x000fc6000001ff00 */
[----:B------:R-:W-:Y:S01]  /*0bf0*/  IMAD.WIDE R22, R17, 0x4, R22 ;  /* 0x0000000411167825 */ /* 0x000fe200078e0216 */
[----:B0-----:R-:W-:-:S03]  /*0c00*/  CS2R R24, SRZ ;  /* 0x0000000000187805 */ /* 0x001fc6000001ff00 */
[----:B------:R-:W-:Y:S01]  /*0c10*/  IMAD.WIDE R16, R16, 0x4, R12 ;  /* 0x0000000410107825 */ /* 0x000fe200078e020c */
[----:B------:R-:W-:-:S03]  /*0c20*/  CS2R R12, SRZ ;  /* 0x00000000000c7805 */ /* 0x000fc6000001ff00 */
[----:B------:R-:W-:Y:S02]  /*0c30*/  IMAD.MOV.U32 R5, RZ, RZ, RZ ;  /* 0x000000ffff057224 */ /* 0x000fe400078e00ff */
[C---:B------:R-:W-:Y:S01]  /*0c40*/  IMAD.WIDE R2, R26.reuse, 0x4, R2 ;  /* 0x000000041a027825 */ /* 0x040fe200078e0202 */
[----:B------:R0:W4:Y:S03]  /*0c50*/  @!P3 LDG.E.128 R12, desc[UR4][R16.64] ;  /* 0x00000004100cb981 */ /* 0x000126000c1e1d00 */
[C---:B------:R-:W-:Y:S01]  /*0c60*/  IMAD.WIDE R20, R26.reuse, 0x4, R20 ;  /* 0x000000041a147825 */ /* 0x040fe200078e0214 */
[----:B------:R1:W4:Y:S03]  /*0c70*/  @P1 LDG.E.EL R25, desc[UR4][R2.64+-0x4000] ;  /* 0xffc0000402191981 */ /* 0x000326000c2e1900 */
[----:B------:R-:W-:Y:S01]  /*0c80*/  IMAD.WIDE R22, R26, 0x4, R22 ;  /* 0x000000041a167825 */ /* 0x000fe200078e0216 */
[----:B------:R-:W4:Y:S01]  /*0c90*/  @P1 LDG.E.EL R5, desc[UR4][R20.64+-0x4000] ;  /* 0xffc0000414051981 */ /* 0x000f22000c2e1900 */
[----:B------:R-:W0:Y:S03]  /*0ca0*/  LDC.64 R26, c[0x0][0x228] ;  /* 0x00008a00ff1a7b82 */ /* 0x000e260000000a00 */
[----:B------:R-:W4:Y:S01]  /*0cb0*/  @P1 LDG.E.EL R24, desc[UR4][R22.64+-0x4000] ;  /* 0xffc0000416181981 */ /* 0x000f22000c2e1900 */
[----:B-----5:R-:W-:Y:S01]  /*0cc0*/  SEL R7, R7, RZ, P0 ;  /* 0x000000ff07077207 */ /* 0x020fe20000000000 */
[----:B0-----:R-:W-:Y:S01]  /*0cd0*/  IMAD.WIDE R16, R0, 0x4, R26 ;  /* 0x0000000400107825 */ /* 0x001fe200078e021a */
[----:B------:R-:W-:-:S02]  /*0ce0*/  SEL R0, R19, RZ, P0 ;  /* 0x000000ff13007207 */ /* 0x000fc40000000000 */
[----:B------:R-:W-:Y:S02]  /*0cf0*/  SEL R27, R6, RZ, P0 ;  /* 0x000000ff061b7207 */ /* 0x000fe40000000000 */
[----:B--2---:R-:W-:Y:S02]  /*0d00*/  SEL R4, R4, RZ, P0 ;  /* 0x000000ff04047207 */ /* 0x004fe40000000000 */
[----:B-1----:R-:W-:Y:S02]  /*0d10*/  SEL R3, R18, RZ, P1 ;  /* 0x000000ff12037207 */ /* 0x002fe40000800000 */
[----:B---3--:R-:W-:Y:S02]  /*0d20*/  SEL R9, R9, RZ, !P2 ;  /* 0x000000ff09097207 */ /* 0x008fe40005000000 */
[----:B------:R-:W-:Y:S02]  /*0d30*/  SEL R8, R8, RZ, !P2 ;  /* 0x000000ff08087207 */ /* 0x000fe40005000000 */
[----:B------:R-:W-:-:S02]  /*0d40*/  SEL R9, R9, R0, !P2 ;  /* 0x0000000009097207 */ /* 0x000fc40005000000 */
[----:B------:R-:W-:Y:S02]  /*0d50*/  SEL R10, R10, RZ, !P2 ;  /* 0x000000ff0a0a7207 */ /* 0x000fe40005000000 */
[----:B------:R-:W-:Y:S02]  /*0d60*/  SEL R11, R11, RZ, !P2 ;  /* 0x000000ff0b0b7207 */ /* 0x000fe40005000000 */
[----:B------:R-:W-:Y:S02]  /*0d70*/  SEL R8, R8, R27, !P2 ;  /* 0x0000001b08087207 */ /* 0x000fe40005000000 */
[----:B------:R-:W-:Y:S02]  /*0d80*/  SEL R10, R10, R7, !P2 ;  /* 0x000000070a0a7207 */ /* 0x000fe40005000000 */
[----:B------:R-:W-:Y:S02]  /*0d90*/  SEL R11, R11, R4, !P2 ;  /* 0x000000040b0b7207 */ /* 0x000fe40005000000 */
[----:B----4-:R-:W-:-:S02]  /*0da0*/  SEL R12, R12, RZ, !P3 ;  /* 0x000000ff0c0c7207 */ /* 0x010fc40005800000 */
[----:B------:R-:W-:Y:S02]  /*0db0*/  SEL R13, R13, RZ, !P3 ;  /* 0x000000ff0d0d7207 */ /* 0x000fe40005800000 */
[----:B------:R-:W-:Y:S02]  /*0dc0*/  SEL R14, R14, RZ, !P3 ;  /* 0x000000ff0e0e7207 */ /* 0x000fe40005800000 */
[----:B------:R-:W-:Y:S02]  /*0dd0*/  SEL R0, R25, RZ, P1 ;  /* 0x000000ff19007207 */ /* 0x000fe40000800000 */
[----:B------:R-:W-:Y:S02]  /*0de0*/  SEL R5, R5, RZ, P1 ;  /* 0x000000ff05057207 */ /* 0x000fe40000800000 */
[----:B------:R-:W-:Y:S02]  /*0df0*/  SEL R15, R15, RZ, !P3 ;  /* 0x000000ff0f0f7207 */ /* 0x000fe40005800000 */
[----:B------:R-:W-:-:S02]  /*0e00*/  @P3 SEL R15, R24, RZ, P1 ;  /* 0x000000ff180f3207 */ /* 0x000fc40000800000 */
[----:B------:R-:W-:Y:S02]  /*0e10*/  SEL R12, R12, R3, !P3 ;  /* 0x000000030c0c7207 */ /* 0x000fe40005800000 */
[----:B------:R-:W-:Y:S02]  /*0e20*/  SEL R13, R13, R0, !P3 ;  /* 0x000000000d0d7207 */ /* 0x000fe40005800000 */
[----:B------:R-:W-:Y:S01]  /*0e30*/  SEL R14, R14, R5, !P3 ;  /* 0x000000050e0e7207 */ /* 0x000fe20005800000 */
[----:B------:R-:W-:Y:S04]  /*0e40*/  STG.E.128 desc[UR4][R16.64], R8 ;  /* 0x0000000810007986 */ /* 0x000fe8000c101d04 */
[----:B------:R-:W-:Y:S01]  /*0e50*/  STG.E.128 desc[UR4][R16.64+0x800], R12 ;  /* 0x0008000c10007986 */ /* 0x000fe2000c101d04 */
[----:B------:R-:W-:Y:S05]  /*0e60*/  EXIT ;  /* 0x000000000000794d */ /* 0x000fea0003800000 */
.L_x_0:
[----:B------:R-:W-:-:S00]  /*0e70*/  BRA `(.L_x_0) ;  /* 0xfffffffc00fc7947 */ /* 0x000fc0000383ffff */
[----:B------:R-:W-:-:S00]  /*0e80*/  NOP ;  /* 0x0000000000007918 */ /* 0x000fc00000000000 */
[----:B------:R-:W-:-:S00]  /*0e90*/  NOP ;  /* 0x0000000000007918 */ /* 0x000fc00000000000 */
[----:B------:R-:W-:-:S00]  /*0ea0*/  NOP ;  /* 0x0000000000007918 */ /* 0x000fc00000000000 */
[----:B------:R-:W-:-:S00]  /*0eb0*/  NOP ;  /* 0x0000000000007918 */ /* 0x000fc00000000000 */
[----:B------:R-:W-:-:S00]  /*0ec0*/  NOP ;  /* 0x0000000000007918 */ /* 0x000fc00000000000 */
[----:B------:R-:W-:-:S00]  /*0ed0*/  NOP ;  /* 0x0000000000007918 */ /* 0x000fc00000000000 */
[----:B------:R-:W-:-:S00]  /*0ee0*/  NOP ;  /* 0x0000000000007918 */ /* 0x000fc00000000000 */
[----:B------:R-:W-:-:S00]  /*0ef0*/  NOP ;  /* 0x0000000000007918 */ /* 0x000fc00000000000 */
.L_x_1:


//--------------------- .nv.constant0.triton_poi_fused_cat_20 --------------------------
	.section	.nv.constant0.triton_poi_fused_cat_20,"a",@progbits
	.sectionflags	@""
	.align	4
.nv.constant0.triton_poi_fused_cat_20:
	.zero		564
